//
// Generated by NVIDIA NVVM Compiler
//
// Compiler Build ID: CL-36424714
// Cuda compilation tools, release 13.0, V13.0.88
// Based on NVVM 20.0.0
//

.version 9.0
.target sm_100
.address_size 64

	// .globl	_Z13matmul_kernelPdS_S_iii

.visible .entry _Z13matmul_kernelPdS_S_iii(
	.param .u64 .ptr .align 1 _Z13matmul_kernelPdS_S_iii_param_0,
	.param .u64 .ptr .align 1 _Z13matmul_kernelPdS_S_iii_param_1,
	.param .u64 .ptr .align 1 _Z13matmul_kernelPdS_S_iii_param_2,
	.param .u32 _Z13matmul_kernelPdS_S_iii_param_3,
	.param .u32 _Z13matmul_kernelPdS_S_iii_param_4,
	.param .u32 _Z13matmul_kernelPdS_S_iii_param_5
)
{
	.reg .pred 	%p<13>;
	.reg .b32 	%r<43>;
	.reg .b64 	%rd<54>;
	.reg .b64 	%fd<66>;

	ld.param.u64 	%rd8, [_Z13matmul_kernelPdS_S_iii_param_0];
	ld.param.u64 	%rd9, [_Z13matmul_kernelPdS_S_iii_param_1];
	ld.param.u32 	%r18, [_Z13matmul_kernelPdS_S_iii_param_3];
	ld.param.u32 	%r19, [_Z13matmul_kernelPdS_S_iii_param_4];
	ld.param.u32 	%r20, [_Z13matmul_kernelPdS_S_iii_param_5];
	cvta.to.global.u64 	%rd1, %rd9;
	cvta.to.global.u64 	%rd2, %rd8;
	mov.u32 	%r21, %ctaid.x;
	mov.u32 	%r22, %ntid.x;
	mov.u32 	%r23, %tid.x;
	mad.lo.s32 	%r1, %r21, %r22, %r23;
	setp.ge.s32 	%p1, %r1, %r18;
	min.s32 	%r24, %r19, %r20;
	setp.lt.s32 	%p2, %r24, 1;
	or.pred  	%p3, %p2, %p1;
	@%p3 bra 	$L__BB0_14;
	and.b32  	%r2, %r20, 7;
	and.b32  	%r3, %r20, 2147483640;
	neg.s32 	%r4, %r3;
	shl.b32 	%r5, %r18, 3;
	mov.b32 	%r37, 0;
	mul.wide.s32 	%rd41, %r18, 8;
$L__BB0_2:
	ld.param.u64 	%rd52, [_Z13matmul_kernelPdS_S_iii_param_2];
	setp.lt.u32 	%p4, %r20, 8;
	mad.lo.s32 	%r27, %r37, %r18, %r1;
	cvta.to.global.u64 	%rd10, %rd52;
	mul.wide.s32 	%rd11, %r27, 8;
	add.s64 	%rd3, %rd10, %rd11;
	ld.global.f64 	%fd65, [%rd3];
	mul.lo.s32 	%r7, %r37, %r20;
	mov.b32 	%r41, 0;
	@%p4 bra 	$L__BB0_5;
	mul.wide.u32 	%rd12, %r7, 8;
	add.s64 	%rd13, %rd1, %rd12;
	add.s64 	%rd53, %rd13, 32;
	mov.u32 	%r38, %r1;
	mov.u32 	%r39, %r4;
$L__BB0_4:
	.pragma "nounroll";
	mul.wide.s32 	%rd14, %r38, 8;
	add.s64 	%rd15, %rd2, %rd14;
	ld.global.f64 	%fd15, [%rd15];
	ld.global.f64 	%fd16, [%rd53+-32];
	fma.rn.f64 	%fd17, %fd15, %fd16, %fd65;
	mul.wide.s32 	%rd16, %r18, 8;
	add.s64 	%rd17, %rd15, %rd16;
	ld.global.f64 	%fd18, [%rd17];
	ld.global.f64 	%fd19, [%rd53+-24];
	fma.rn.f64 	%fd20, %fd18, %fd19, %fd17;
	add.s64 	%rd18, %rd17, %rd16;
	ld.global.f64 	%fd21, [%rd18];
	ld.global.f64 	%fd22, [%rd53+-16];
	fma.rn.f64 	%fd23, %fd21, %fd22, %fd20;
	add.s64 	%rd19, %rd18, %rd16;
	ld.global.f64 	%fd24, [%rd19];
	ld.global.f64 	%fd25, [%rd53+-8];
	fma.rn.f64 	%fd26, %fd24, %fd25, %fd23;
	add.s64 	%rd20, %rd19, %rd16;
	ld.global.f64 	%fd27, [%rd20];
	ld.global.f64 	%fd28, [%rd53];
	fma.rn.f64 	%fd29, %fd27, %fd28, %fd26;
	add.s64 	%rd21, %rd20, %rd16;
	ld.global.f64 	%fd30, [%rd21];
	ld.global.f64 	%fd31, [%rd53+8];
	fma.rn.f64 	%fd32, %fd30, %fd31, %fd29;
	add.s64 	%rd22, %rd21, %rd16;
	ld.global.f64 	%fd33, [%rd22];
	ld.global.f64 	%fd34, [%rd53+16];
	fma.rn.f64 	%fd35, %fd33, %fd34, %fd32;
	add.s64 	%rd23, %rd22, %rd16;
	ld.global.f64 	%fd36, [%rd23];
	ld.global.f64 	%fd37, [%rd53+24];
	fma.rn.f64 	%fd65, %fd36, %fd37, %fd35;
	add.s32 	%r39, %r39, 8;
	add.s32 	%r38, %r38, %r5;
	add.s64 	%rd53, %rd53, 64;
	setp.ne.s32 	%p5, %r39, 0;
	mov.u32 	%r41, %r3;
	@%p5 bra 	$L__BB0_4;
$L__BB0_5:
	setp.eq.s32 	%p6, %r2, 0;
	@%p6 bra 	$L__BB0_13;
	add.s32 	%r28, %r2, -1;
	setp.lt.u32 	%p7, %r28, 3;
	@%p7 bra 	$L__BB0_8;
	mad.lo.s32 	%r29, %r41, %r18, %r1;
	mul.wide.s32 	%rd24, %r29, 8;
	add.s64 	%rd25, %rd2, %rd24;
	ld.global.f64 	%fd39, [%rd25];
	add.s32 	%r30, %r41, %r7;
	mul.wide.u32 	%rd26, %r30, 8;
	add.s64 	%rd27, %rd1, %rd26;
	ld.global.f64 	%fd40, [%rd27];
	fma.rn.f64 	%fd41, %fd39, %fd40, %fd65;
	add.s64 	%rd29, %rd25, %rd41;
	ld.global.f64 	%fd42, [%rd29];
	cvt.u64.u32 	%rd30, %r7;
	cvt.u64.u32 	%rd31, %r41;
	add.s64 	%rd32, %rd31, %rd30;
	shl.b64 	%rd33, %rd32, 3;
	add.s64 	%rd34, %rd1, %rd33;
	ld.global.f64 	%fd43, [%rd34+8];
	fma.rn.f64 	%fd44, %fd42, %fd43, %fd41;
	add.s64 	%rd35, %rd29, %rd41;
	ld.global.f64 	%fd45, [%rd35];
	ld.global.f64 	%fd46, [%rd34+16];
	fma.rn.f64 	%fd47, %fd45, %fd46, %fd44;
	add.s64 	%rd36, %rd35, %rd41;
	ld.global.f64 	%fd48, [%rd36];
	ld.global.f64 	%fd49, [%rd34+24];
	fma.rn.f64 	%fd65, %fd48, %fd49, %fd47;
	add.s32 	%r41, %r41, 4;
$L__BB0_8:
	and.b32  	%r31, %r20, 3;
	setp.eq.s32 	%p8, %r31, 0;
	@%p8 bra 	$L__BB0_13;
	setp.eq.s32 	%p9, %r31, 1;
	@%p9 bra 	$L__BB0_11;
	mad.lo.s32 	%r32, %r41, %r18, %r1;
	mul.wide.s32 	%rd37, %r32, 8;
	add.s64 	%rd38, %rd2, %rd37;
	ld.global.f64 	%fd51, [%rd38];
	add.s32 	%r33, %r41, %r7;
	mul.wide.u32 	%rd39, %r33, 8;
	add.s64 	%rd40, %rd1, %rd39;
	ld.global.f64 	%fd52, [%rd40];
	fma.rn.f64 	%fd53, %fd51, %fd52, %fd65;
	add.s64 	%rd42, %rd38, %rd41;
	ld.global.f64 	%fd54, [%rd42];
	cvt.u64.u32 	%rd43, %r7;
	cvt.u64.u32 	%rd44, %r41;
	add.s64 	%rd45, %rd44, %rd43;
	shl.b64 	%rd46, %rd45, 3;
	add.s64 	%rd47, %rd1, %rd46;
	ld.global.f64 	%fd55, [%rd47+8];
	fma.rn.f64 	%fd65, %fd54, %fd55, %fd53;
	add.s32 	%r41, %r41, 2;
$L__BB0_11:
	and.b32  	%r34, %r20, 1;
	setp.eq.b32 	%p10, %r34, 1;
	not.pred 	%p11, %p10;
	@%p11 bra 	$L__BB0_13;
	mad.lo.s32 	%r35, %r41, %r18, %r1;
	mul.wide.s32 	%rd48, %r35, 8;
	add.s64 	%rd49, %rd2, %rd48;
	ld.global.f64 	%fd56, [%rd49];
	add.s32 	%r36, %r41, %r7;
	mul.wide.u32 	%rd50, %r36, 8;
	add.s64 	%rd51, %rd1, %rd50;
	ld.global.f64 	%fd57, [%rd51];
	fma.rn.f64 	%fd65, %fd56, %fd57, %fd65;
$L__BB0_13:
	st.global.f64 	[%rd3], %fd65;
	add.s32 	%r37, %r37, 1;
	setp.ne.s32 	%p12, %r37, %r19;
	@%p12 bra 	$L__BB0_2;
$L__BB0_14:
	ret;

}


// ===== COMPILED SASS (sm_100) =====

	.target	sm_100

	.elftype	@"ET_EXEC"


//--------------------- .note.nv.tkinfo           --------------------------
	.section	.note.nv.tkinfo,"",@"SHT_NOTE"
	.sectionflags	@"SHF_NOTE_NV_TKINFO"
	.tkinfo
        /*0018*/ 	.word	0x00000002
        /*0030*/ 	.string	""
        /*0030*/ 	.string	"ptxas"
        /*0030*/ 	.string	"Cuda compilation tools, release 13.0, V13.0.88"
        /*0030*/ 	.string	"Build cuda_13.0.r13.0/compiler.36424714_0"
        /*0030*/ 	.string	"-arch sm_100 -m 64 "



//--------------------- .note.nv.cuinfo           --------------------------
	.section	.note.nv.cuinfo,"",@"SHT_NOTE"
	.sectionflags	@"SHF_NOTE_NV_CUINFO"
        /*0018*/ 	.short	0x0002
        /*001a*/ 	.short	0x0064
        /*001c*/ 	.short	0x0082
	.zero		2


//--------------------- .nv.info                  --------------------------
	.section	.nv.info,"",@"SHT_CUDA_INFO"
	.align	4


	//----- nvinfo : EIATTR_REGCOUNT
	.align		4
        /*0000*/ 	.byte	0x04, 0x2f
        /*0002*/ 	.short	(.L_1 - .L_0)
	.align		4
.L_0:
        /*0004*/ 	.word	index@(_Z13matmul_kernelPdS_S_iii)
        /*0008*/ 	.word	0x00000020


	//----- nvinfo : EIATTR_FRAME_SIZE
	.align		4
.L_1:
        /*000c*/ 	.byte	0x04, 0x11
        /*000e*/ 	.short	(.L_3 - .L_2)
	.align		4
.L_2:
        /*0010*/ 	.word	index@(_Z13matmul_kernelPdS_S_iii)
        /*0014*/ 	.word	0x00000000


	//----- nvinfo : EIATTR_MIN_STACK_SIZE
	.align		4
.L_3:
        /*0018*/ 	.byte	0x04, 0x12
        /*001a*/ 	.short	(.L_5 - .L_4)
	.align		4
.L_4:
        /*001c*/ 	.word	index@(_Z13matmul_kernelPdS_S_iii)
        /*0020*/ 	.word	0x00000000
.L_5:


//--------------------- .nv.compat                --------------------------
	.section	.nv.compat,"",@"SHT_CUDA_COMPAT_INFO"
	.align	4
        /*0000*/ 	.byte	0x02, 0x09, 0x00, 0x00, 0x02, 0x02, 0x01, 0x00, 0x02, 0x05, 0x05, 0x00, 0x03, 0x07, 0x01, 0x01
        /*0010*/ 	.byte	0x02, 0x03, 0x00, 0x00, 0x02, 0x06, 0x01, 0x00, 0x04, 0x0b, 0x08, 0x00, 0x01, 0x00, 0x00, 0x00
        /*0020*/ 	.byte	0x00, 0x00, 0x00, 0x00


//--------------------- .nv.info._Z13matmul_kernelPdS_S_iii --------------------------
	.section	.nv.info._Z13matmul_kernelPdS_S_iii,"",@"SHT_CUDA_INFO"
	.sectionflags	@""
	.align	4


	//----- nvinfo : EIATTR_CUDA_API_VERSION
	.align		4
        /*0000*/ 	.byte	0x04, 0x37
        /*0002*/ 	.short	(.L_7 - .L_6)
.L_6:
        /*0004*/ 	.word	0x00000082


	//----- nvinfo : EIATTR_KPARAM_INFO
	.align		4
.L_7:
        /*0008*/ 	.byte	0x04, 0x17
        /*000a*/ 	.short	(.L_9 - .L_8)
.L_8:
        /*000c*/ 	.word	0x00000000
        /*0010*/ 	.short	0x0005
        /*0012*/ 	.short	0x0020
        /*0014*/ 	.byte	0x00, 0xf0, 0x11, 0x00


	//----- nvinfo : EIATTR_KPARAM_INFO
	.align		4
.L_9:
        /*0018*/ 	.byte	0x04, 0x17
        /*001a*/ 	.short	(.L_11 - .L_10)
.L_10:
        /*001c*/ 	.word	0x00000000
        /*0020*/ 	.short	0x0004
        /*0022*/ 	.short	0x001c
        /*0024*/ 	.byte	0x00, 0xf0, 0x11, 0x00


	//----- nvinfo : EIATTR_KPARAM_INFO
	.align		4
.L_11:
        /*0028*/ 	.byte	0x04, 0x17
        /*002a*/ 	.short	(.L_13 - .L_12)
.L_12:
        /*002c*/ 	.word	0x00000000
        /*0030*/ 	.short	0x0003
        /*0032*/ 	.short	0x0018
        /*0034*/ 	.byte	0x00, 0xf0, 0x11, 0x00


	//----- nvinfo : EIATTR_KPARAM_INFO
	.align		4
.L_13:
        /*0038*/ 	.byte	0x04, 0x17
        /*003a*/ 	.short	(.L_15 - .L_14)
.L_14:
        /*003c*/ 	.word	0x00000000
        /*0040*/ 	.short	0x0002
        /*0042*/ 	.short	0x0010
        /*0044*/ 	.byte	0x00, 0xf5, 0x21, 0x00


	//----- nvinfo : EIATTR_KPARAM_INFO
	.align		4
.L_15:
        /*0048*/ 	.byte	0x04, 0x17
        /*004a*/ 	.short	(.L_17 - .L_16)
.L_16:
        /*004c*/ 	.word	0x00000000
        /*0050*/ 	.short	0x0001
        /*0052*/ 	.short	0x0008
        /*0054*/ 	.byte	0x00, 0xf5, 0x21, 0x00


	//----- nvinfo : EIATTR_KPARAM_INFO
	.align		4
.L_17:
        /*0058*/ 	.byte	0x04, 0x17
        /*005a*/ 	.short	(.L_19 - .L_18)
.L_18:
        /*005c*/ 	.word	0x00000000
        /*0060*/ 	.short	0x0000
        /*0062*/ 	.short	0x0000
        /*0064*/ 	.byte	0x00, 0xf5, 0x21, 0x00


	//----- nvinfo : EIATTR_SPARSE_MMA_MASK
	.align		4
.L_19:
        /*0068*/ 	.byte	0x03, 0x50
        /*006a*/ 	.short	0x0000


	//----- nvinfo : EIATTR_MAXREG_COUNT
	.align		4
        /*006c*/ 	.byte	0x03, 0x1b
        /*006e*/ 	.short	0x00ff


	//----- nvinfo : EIATTR_MERCURY_ISA_VERSION
	.align		4
        /*0070*/ 	.byte	0x03, 0x5f
        /*0072*/ 	.short	0x0101


	//----- nvinfo : EIATTR_VRC_CTA_INIT_COUNT
	.align		4
        /*0074*/ 	.byte	0x02, 0x4a
	.zero		1
	.zero		1


	//----- nvinfo : EIATTR_EXIT_INSTR_OFFSETS
	.align		4
        /*0078*/ 	.byte	0x04, 0x1c
        /*007a*/ 	.short	(.L_21 - .L_20)


	//   ....[0]....
.L_20:
        /*007c*/ 	.word	0x000000a0


	//   ....[1]....
        /*0080*/ 	.word	0x000008f0


	//----- nvinfo : EIATTR_CBANK_PARAM_SIZE
	.align		4
.L_21:
        /*0084*/ 	.byte	0x03, 0x19
        /*0086*/ 	.short	0x0024


	//----- nvinfo : EIATTR_PARAM_CBANK
	.align		4
        /*0088*/ 	.byte	0x04, 0x0a
        /*008a*/ 	.short	(.L_23 - .L_22)
	.align		4
.L_22:
        /*008c*/ 	.word	index@(.nv.constant0._Z13matmul_kernelPdS_S_iii)
        /*0090*/ 	.short	0x0380
        /*0092*/ 	.short	0x0024


	//----- nvinfo : EIATTR_SW_WAR
	.align		4
.L_23:
        /*0094*/ 	.byte	0x04, 0x36
        /*0096*/ 	.short	(.L_25 - .L_24)
.L_24:
        /*0098*/ 	.word	0x00000008
.L_25:


//--------------------- .nv.callgraph             --------------------------
	.section	.nv.callgraph,"",@"SHT_CUDA_CALLGRAPH"
	.align	4
	.sectionentsize	8
	.align		4
        /*0000*/ 	.word	0x00000000
	.align		4
        /*0004*/ 	.word	0xffffffff
	.align		4
        /*0008*/ 	.word	0x00000000
	.align		4
        /*000c*/ 	.word	0xfffffffe
	.align		4
        /*0010*/ 	.word	0x00000000
	.align		4
        /*0014*/ 	.word	0xfffffffd
	.align		4
        /*0018*/ 	.word	0x00000000
	.align		4
        /*001c*/ 	.word	0xfffffffc


//--------------------- .text._Z13matmul_kernelPdS_S_iii --------------------------
	.section	.text._Z13matmul_kernelPdS_S_iii,"ax",@progbits
	.align	128
        .global         _Z13matmul_kernelPdS_S_iii
        .type           _Z13matmul_kernelPdS_S_iii,@function
        .size           _Z13matmul_kernelPdS_S_iii,(.L_x_6 - _Z13matmul_kernelPdS_S_iii)
        .other          _Z13matmul_kernelPdS_S_iii,@"STO_CUDA_ENTRY STV_DEFAULT"
_Z13matmul_kernelPdS_S_iii:
.text._Z13matmul_kernelPdS_S_iii:
[----:B------:R-:W-:Y:S01]  /*0000*/  LDC R1, c[0x0][0x37c] ;  /* 0x0000df00ff017b82 */ /* 0x000fe20000000800 */
[----:B------:R-:W0:Y:S07]  /*0010*/  S2R R0, SR_TID.X ;  /* 0x0000000000007919 */ /* 0x000e2e0000002100 */
[----:B------:R-:W0:Y:S01]  /*0020*/  S2UR UR4, SR_CTAID.X ;  /* 0x00000000000479c3 */ /* 0x000e220000002500 */
[----:B------:R-:W1:Y:S07]  /*0030*/  LDCU.64 UR6, c[0x0][0x398] ;  /* 0x00007300ff0677ac */ /* 0x000e6e0008000a00 */
[----:B------:R-:W0:Y:S08]  /*0040*/  LDC R27, c[0x0][0x360] ;  /* 0x0000d800ff1b7b82 */ /* 0x000e300000000800 */
[----:B------:R-:W2:Y:S01]  /*0050*/  LDC R4, c[0x0][0x3a0] ;  /* 0x0000e800ff047b82 */ /* 0x000ea20000000800 */
[----:B0-----:R-:W-:-:S05]  /*0060*/  IMAD R27, R27, UR4, R0 ;  /* 0x000000041b1b7c24 */ /* 0x001fca000f8e0200 */
[----:B-1----:R-:W-:Y:S02]  /*0070*/  ISETP.GE.AND P0, PT, R27, UR6, PT ;  /* 0x000000061b007c0c */ /* 0x002fe4000bf06270 */
[----:B--2---:R-:W-:-:S04]  /*0080*/  VIMNMX R0, PT, PT, R4, UR7, PT ;  /* 0x0000000704007c48 */ /* 0x004fc8000bfe0100 */
[----:B------:R-:W-:-:S13]  /*0090*/  ISETP.LT.OR P0, PT, R0, 0x1, P0 ;  /* 0x000000010000780c */ /* 0x000fda0000701670 */
[----:B------:R-:W-:Y:S05]  /*00a0*/  @P0 EXIT ;  /* 0x000000000000094d */ /* 0x000fea0003800000 */
[C---:B------:R-:W-:Y:S01]  /*00b0*/  LOP3.LUT R5, R4.reuse, 0x7ffffff8, RZ, 0xc0, !PT ;  /* 0x7ffffff804057812 */ /* 0x040fe200078ec0ff */
[----:B------:R-:W0:Y:S01]  /*00c0*/  LDCU.64 UR6, c[0x0][0x358] ;  /* 0x00006b00ff0677ac */ /* 0x000e220008000a00 */
[----:B------:R-:W-:Y:S02]  /*00d0*/  LOP3.LUT R4, R4, 0x7, RZ, 0xc0, !PT ;  /* 0x0000000704047812 */ /* 0x000fe400078ec0ff */
[----:B------:R-:W-:Y:S01]  /*00e0*/  IADD3 R3, PT, PT, -R5, RZ, RZ ;  /* 0x000000ff05037210 */ /* 0x000fe20007ffe1ff */
[----:B------:R-:W-:-:S06]  /*00f0*/  UMOV UR4, URZ ;  /* 0x000000ff00047c82 */ /* 0x000fcc0008000000 */
.L_x_4:
[----:B-1----:R-:W1:Y:S08]  /*0100*/  LDC R2, c[0x0][0x3a0] ;  /* 0x0000e800ff027b82 */ /* 0x002e700000000800 */
[----:B------:R-:W2:Y:S08]  /*0110*/  LDC.64 R6, c[0x0][0x398] ;  /* 0x0000e600ff067b82 */ /* 0x000eb00000000a00 */
[----:B0-----:R-:W3:Y:S01]  /*0120*/  LDC.64 R8, c[0x0][0x390] ;  /* 0x0000e400ff087b82 */ /* 0x001ee20000000a00 */
[C---:B-1----:R-:W-:Y:S01]  /*0130*/  ISETP.GE.U32.AND P1, PT, R2.reuse, 0x8, PT ;  /* 0x000000080200780c */ /* 0x042fe20003f26070 */
[----:B------:R-:W-:-:S02]  /*0140*/  IMAD R0, R2, UR4, RZ ;  /* 0x0000000402007c24 */ /* 0x000fc4000f8e02ff */
[----:B--2---:R-:W-:Y:S01]  /*0150*/  IMAD R11, R6, UR4, R27 ;  /* 0x00000004060b7c24 */ /* 0x004fe2000f8e021b */
[----:B------:R-:W-:-:S03]  /*0160*/  UIADD3 UR4, UPT, UPT, UR4, 0x1, URZ ;  /* 0x0000000104047890 */ /* 0x000fc6000fffe0ff */
[----:B---3--:R-:W-:-:S03]  /*0170*/  IMAD.WIDE R8, R11, 0x8, R8 ;  /* 0x000000080b087825 */ /* 0x008fc600078e0208 */
[----:B------:R-:W-:Y:S02]  /*0180*/  ISETP.NE.AND P0, PT, R7, UR4, PT ;  /* 0x0000000407007c0c */ /* 0x000fe4000bf05270 */
[----:B0-----:R0:W5:Y:S01]  /*0190*/  LDG.E.64 R18, desc[UR6][R8.64] ;  /* 0x0000000608127981 */ /* 0x001162000c1e1b00 */
[----:B------:R-:W-:Y:S01]  /*01a0*/  IMAD.MOV.U32 R7, RZ, RZ, RZ ;  /* 0x000000ffff077224 */ /* 0x000fe200078e00ff */
[----:B------:R-:W-:Y:S09]  /*01b0*/  @!P1 BRA `(.L_x_0) ;  /* 0x0000000000c09947 */ /* 0x000ff20003800000 */
[----:B------:R-:W1:Y:S01]  /*01c0*/  LDC.64 R10, c[0x0][0x388] ;  /* 0x0000e200ff0a7b82 */ /* 0x000e620000000a00 */
[----:B------:R-:W-:Y:S01]  /*01d0*/  MOV R29, R27 ;  /* 0x0000001b001d7202 */ /* 0x000fe20000000f00 */
[----:B------:R-:W-:Y:S02]  /*01e0*/  IMAD.MOV.U32 R7, RZ, RZ, R3 ;  /* 0x000000ffff077224 */ /* 0x000fe400078e0003 */
[----:B-1----:R-:W-:-:S03]  /*01f0*/  IMAD.WIDE.U32 R10, R0, 0x8, R10 ;  /* 0x00000008000a7825 */ /* 0x002fc600078e000a */
[----:B------:R-:W-:-:S04]  /*0200*/  IADD3 R14, P1, PT, R10, 0x20, RZ ;  /* 0x000000200a0e7810 */ /* 0x000fc80007f3e0ff */
[----:B------:R-:W-:-:S09]  /*0210*/  IADD3.X R15, PT, PT, RZ, R11, RZ, P1, !PT ;  /* 0x0000000bff0f7210 */ /* 0x000fd20000ffe4ff */
.L_x_1:
[----:B------:R-:W1:Y:S01]  /*0220*/  LDC.64 R24, c[0x0][0x380] ;  /* 0x0000e000ff187b82 */ /* 0x000e620000000a00 */
[----:B------:R-:W-:Y:S01]  /*0230*/  IMAD.MOV.U32 R10, RZ, RZ, R14 ;  /* 0x000000ffff0a7224 */ /* 0x000fe200078e000e */
[----:B------:R-:W-:-:S05]  /*0240*/  MOV R11, R15 ;  /* 0x0000000f000b7202 */ /* 0x000fca0000000f00 */
[----:B------:R-:W2:Y:S04]  /*0250*/  LDG.E.64 R16, desc[UR6][R10.64+-0x20] ;  /* 0xffffe0060a107981 */ /* 0x000ea8000c1e1b00 */
[----:B------:R-:W3:Y:S01]  /*0260*/  LDG.E.64 R20, desc[UR6][R10.64+-0x18] ;  /* 0xffffe8060a147981 */ /* 0x000ee2000c1e1b00 */
[----:B-1----:R-:W-:-:S05]  /*0270*/  IMAD.WIDE R24, R29, 0x8, R24 ;  /* 0x000000081d187825 */ /* 0x002fca00078e0218 */
[----:B------:R-:W2:Y:S01]  /*0280*/  LDG.E.64 R12, desc[UR6][R24.64] ;  /* 0x00000006180c7981 */ /* 0x000ea2000c1e1b00 */
[----:B------:R-:W-:-:S05]  /*0290*/  IMAD.WIDE R22, R6, 0x8, R24 ;  /* 0x0000000806167825 */ /* 0x000fca00078e0218 */
[----:B------:R1:W3:Y:S02]  /*02a0*/  LDG.E.64 R14, desc[UR6][R22.64] ;  /* 0x00000006160e7981 */ /* 0x0002e4000c1e1b00 */
[----:B-1----:R-:W-:-:S04]  /*02b0*/  IMAD.WIDE R22, R6, 0x8, R22 ;  /* 0x0000000806167825 */ /* 0x002fc800078e0216 */
[C---:B------:R-:W-:Y:S01]  /*02c0*/  IMAD.WIDE R24, R6.reuse, 0x8, R22 ;  /* 0x0000000806187825 */ /* 0x040fe200078e0216 */
[----:B--2--5:R-:W-:Y:S01]  /*02d0*/  DFMA R16, R12, R16, R18 ;  /* 0x000000100c10722b */ /* 0x024fe20000000012 */
[----:B------:R-:W2:Y:S04]  /*02e0*/  LDG.E.64 R18, desc[UR6][R10.64+-0x10] ;  /* 0xfffff0060a127981 */ /* 0x000ea8000c1e1b00 */
[----:B------:R-:W2:Y:S03]  /*02f0*/  LDG.E.64 R12, desc[UR6][R22.64] ;  /* 0x00000006160c7981 */ /* 0x000ea6000c1e1b00 */
[----:B---3--:R-:W-:Y:S01]  /*0300*/  DFMA R20, R14, R20, R16 ;  /* 0x000000140e14722b */ /* 0x008fe20000000010 */
[----:B------:R-:W3:Y:S04]  /*0310*/  LDG.E.64 R14, desc[UR6][R10.64+-0x8] ;  /* 0xfffff8060a0e7981 */ /* 0x000ee8000c1e1b00 */
[----:B------:R1:W3:Y:S02]  /*0320*/  LDG.E.64 R16, desc[UR6][R24.64] ;  /* 0x0000000618107981 */ /* 0x0002e4000c1e1b00 */
[----:B-1----:R-:W-:-:S04]  /*0330*/  IMAD.WIDE R24, R6, 0x8, R24 ;  /* 0x0000000806187825 */ /* 0x002fc800078e0218 */
[C---:B------:R-:W-:Y:S01]  /*0340*/  IMAD.WIDE R22, R6.reuse, 0x8, R24 ;  /* 0x0000000806167825 */ /* 0x040fe200078e0218 */
[----:B--2---:R-:W-:Y:S01]  /*0350*/  DFMA R18, R12, R18, R20 ;  /* 0x000000120c12722b */ /* 0x004fe20000000014 */
[----:B------:R-:W2:Y:S04]  /*0360*/  LDG.E.64 R20, desc[UR6][R10.64] ;  /* 0x000000060a147981 */ /* 0x000ea8000c1e1b00 */
[----:B------:R-:W2:Y:S03]  /*0370*/  LDG.E.64 R12, desc[UR6][R24.64] ;  /* 0x00000006180c7981 */ /* 0x000ea6000c1e1b00 */
[----:B---3--:R-:W-:Y:S02]  /*0380*/  DFMA R14, R16, R14, R18 ;  /* 0x0000000e100e722b */ /* 0x008fe40000000012 */
[----:B------:R-:W3:Y:S04]  /*0390*/  LDG.E.64 R18, desc[UR6][R10.64+0x8] ;  /* 0x000008060a127981 */ /* 0x000ee8000c1e1b00 */
[----:B------:R1:W3:Y:S02]  /*03a0*/  LDG.E.64 R16, desc[UR6][R22.64] ;  /* 0x0000000616107981 */ /* 0x0002e4000c1e1b00 */
[----:B-1----:R-:W-:-:S04]  /*03b0*/  IMAD.WIDE R22, R6, 0x8, R22 ;  /* 0x0000000806167825 */ /* 0x002fc800078e0216 */
[----:B------:R-:W-:-:S06]  /*03c0*/  IMAD.WIDE R24, R6, 0x8, R22 ;  /* 0x0000000806187825 */ /* 0x000fcc00078e0216 */
[----:B------:R-:W4:Y:S01]  /*03d0*/  LDG.E.64 R24, desc[UR6][R24.64] ;  /* 0x0000000618187981 */ /* 0x000f22000c1e1b00 */
[----:B--2---:R-:W-:-:S03]  /*03e0*/  DFMA R20, R12, R20, R14 ;  /* 0x000000140c14722b */ /* 0x004fc6000000000e */
[----:B------:R-:W2:Y:S04]  /*03f0*/  LDG.E.64 R12, desc[UR6][R10.64+0x10] ;  /* 0x000010060a0c7981 */ /* 0x000ea8000c1e1b00 */
[----:B------:R-:W2:Y:S01]  /*0400*/  LDG.E.64 R14, desc[UR6][R22.64] ;  /* 0x00000006160e7981 */ /* 0x000ea2000c1e1b00 */
[----:B---3--:R-:W-:-:S03]  /*0410*/  DFMA R16, R16, R18, R20 ;  /* 0x000000121010722b */ /* 0x008fc60000000014 */
[----:B------:R-:W4:Y:S01]  /*0420*/  LDG.E.64 R18, desc[UR6][R10.64+0x18] ;  /* 0x000018060a127981 */ /* 0x000f22000c1e1b00 */
[----:B------:R-:W-:-:S05]  /*0430*/  VIADD R7, R7, 0x8 ;  /* 0x0000000807077836 */ /* 0x000fca0000000000 */
[----:B------:R-:W-:Y:S02]  /*0440*/  ISETP.NE.AND P1, PT, R7, RZ, PT ;  /* 0x000000ff0700720c */ /* 0x000fe40003f25270 */
[----:B------:R-:W-:Y:S01]  /*0450*/  LEA R29, R6, R29, 0x3 ;  /* 0x0000001d061d7211 */ /* 0x000fe200078e18ff */
[----:B--2---:R-:W-:Y:S01]  /*0460*/  DFMA R12, R14, R12, R16 ;  /* 0x0000000c0e0c722b */ /* 0x004fe20000000010 */
[----:B------:R-:W-:-:S04]  /*0470*/  IADD3 R14, P2, PT, R10, 0x40, RZ ;  /* 0x000000400a0e7810 */ /* 0x000fc80007f5e0ff */
[----:B------:R-:W-:-:S03]  /*0480*/  IADD3.X R15, PT, PT, RZ, R11, RZ, P2, !PT ;  /* 0x0000000bff0f7210 */ /* 0x000fc600017fe4ff */
[----:B----4-:R-:W-:Y:S02]  /*0490*/  DFMA R18, R24, R18, R12 ;  /* 0x000000121812722b */ /* 0x010fe4000000000c */
[----:B------:R-:W-:Y:S09]  /*04a0*/  @P1 BRA `(.L_x_1) ;  /* 0xfffffffc005c1947 */ /* 0x000ff2000383ffff */
[----:B------:R-:W-:-:S07]  /*04b0*/  IMAD.MOV.U32 R7, RZ, RZ, R5 ;  /* 0x000000ffff077224 */ /* 0x000fce00078e0005 */
.L_x_0:
[----:B------:R-:W-:-:S13]  /*04c0*/  ISETP.NE.AND P1, PT, R4, RZ, PT ;  /* 0x000000ff0400720c */ /* 0x000fda0003f25270 */
[----:B------:R-:W-:Y:S05]  /*04d0*/  @!P1 BRA `(.L_x_2) ;  /* 0x0000000000fc9947 */ /* 0x000fea0003800000 */
[----:B------:R-:W-:-:S04]  /*04e0*/  IADD3 R10, PT, PT, R4, -0x1, RZ ;  /* 0xffffffff040a7810 */ /* 0x000fc80007ffe0ff */
[----:B------:R-:W-:-:S13]  /*04f0*/  ISETP.GE.U32.AND P1, PT, R10, 0x3, PT ;  /* 0x000000030a00780c */ /* 0x000fda0003f26070 */
[----:B------:R-:W-:Y:S05]  /*0500*/  @!P1 BRA `(.L_x_3) ;  /* 0x00000000006c9947 */ /* 0x000fea0003800000 */
[----:B------:R-:W1:Y:S01]  /*0510*/  LDC.64 R10, c[0x0][0x388] ;  /* 0x0000e200ff0a7b82 */ /* 0x000e620000000a00 */
[----:B------:R-:W-:Y:S01]  /*0520*/  IADD3 R15, PT, PT, R0, R7, RZ ;  /* 0x00000007000f7210 */ /* 0x000fe20007ffe0ff */
[----:B------:R-:W-:-:S06]  /*0530*/  IMAD R13, R7, R6, R27 ;  /* 0x00000006070d7224 */ /* 0x000fcc00078e021b */
[----:B------:R-:W2:Y:S01]  /*0540*/  LDC.64 R28, c[0x0][0x380] ;  /* 0x0000e000ff1c7b82 */ /* 0x000ea20000000a00 */
[----:B-1----:R-:W-:-:S06]  /*0550*/  IMAD.WIDE.U32 R10, R15, 0x8, R10 ;  /* 0x000000080f0a7825 */ /* 0x002fcc00078e000a */
[----:B------:R-:W3:Y:S01]  /*0560*/  LDG.E.64 R10, desc[UR6][R10.64] ;  /* 0x000000060a0a7981 */ /* 0x000ee2000c1e1b00 */
[----:B--2---:R-:W-:Y:S02]  /*0570*/  IMAD.WIDE R28, R13, 0x8, R28 ;  /* 0x000000080d1c7825 */ /* 0x004fe400078e021c */
[----:B------:R-:W1:Y:S03]  /*0580*/  LDC.64 R12, c[0x0][0x388] ;  /* 0x0000e200ff0c7b82 */ /* 0x000e660000000a00 */
[----:B------:R2:W3:Y:S01]  /*0590*/  LDG.E.64 R22, desc[UR6][R28.64] ;  /* 0x000000061c167981 */ /* 0x0004e2000c1e1b00 */
[----:B------:R-:W-:-:S05]  /*05a0*/  IADD3 R14, P1, PT, R0, R7, RZ ;  /* 0x00000007000e7210 */ /* 0x000fca0007f3e0ff */
[----:B------:R-:W-:Y:S02]  /*05b0*/  IMAD.X R15, RZ, RZ, RZ, P1 ;  /* 0x000000ffff0f7224 */ /* 0x000fe400008e06ff */
[----:B------:R-:W-:Y:S01]  /*05c0*/  IMAD.WIDE R24, R6, 0x8, R28 ;  /* 0x0000000806187825 */ /* 0x000fe200078e021c */
[----:B-1----:R-:W-:-:S04]  /*05d0*/  LEA R12, P1, R14, R12, 0x3 ;  /* 0x0000000c0e0c7211 */ /* 0x002fc800078218ff */
[----:B------:R-:W-:Y:S02]  /*05e0*/  LEA.HI.X R13, R14, R13, R15, 0x3, P1 ;  /* 0x0000000d0e0d7211 */ /* 0x000fe400008f1c0f */
[----:B------:R-:W4:Y:S01]  /*05f0*/  LDG.E.64 R14, desc[UR6][R24.64] ;  /* 0x00000006180e7981 */ /* 0x000f22000c1e1b00 */
[----:B------:R-:W-:-:S03]  /*0600*/  IMAD.WIDE R20, R6, 0x8, R24 ;  /* 0x0000000806147825 */ /* 0x000fc600078e0218 */
[----:B------:R-:W4:Y:S01]  /*0610*/  LDG.E.64 R16, desc[UR6][R12.64+0x8] ;  /* 0x000008060c107981 */ /* 0x000f22000c1e1b00 */
[----:B--2---:R-:W-:-:S06]  /*0620*/  IMAD.WIDE R28, R6, 0x8, R20 ;  /* 0x00000008061c7825 */ /* 0x004fcc00078e0214 */
[----:B------:R-:W2:Y:S01]  /*0630*/  LDG.E.64 R28, desc[UR6][R28.64] ;  /* 0x000000061c1c7981 */ /* 0x000ea2000c1e1b00 */
[----:B---3-5:R-:W-:-:S03]  /*0640*/  DFMA R22, R22, R10, R18 ;  /* 0x0000000a1616722b */ /* 0x028fc60000000012 */
[----:B------:R-:W3:Y:S04]  /*0650*/  LDG.E.64 R18, desc[UR6][R20.64] ;  /* 0x0000000614127981 */ /* 0x000ee8000c1e1b00 */
[----:B------:R-:W3:Y:S04]  /*0660*/  LDG.E.64 R10, desc[UR6][R12.64+0x10] ;  /* 0x000010060c0a7981 */ /* 0x000ee8000c1e1b00 */
[----:B------:R-:W2:Y:S01]  /*0670*/  LDG.E.64 R20, desc[UR6][R12.64+0x18] ;  /* 0x000018060c147981 */ /* 0x000ea2000c1e1b00 */
[----:B------:R-:W-:Y:S01]  /*0680*/  IADD3 R7, PT, PT, R7, 0x4, RZ ;  /* 0x0000000407077810 */ /* 0x000fe20007ffe0ff */
[----:B----4-:R-:W-:-:S08]  /*0690*/  DFMA R14, R14, R16, R22 ;  /* 0x000000100e0e722b */ /* 0x010fd00000000016 */
[----:B---3--:R-:W-:-:S08]  /*06a0*/  DFMA R18, R18, R10, R14 ;  /* 0x0000000a1212722b */ /* 0x008fd0000000000e */
[----:B--2---:R-:W-:-:S11]  /*06b0*/  DFMA R18, R28, R20, R18 ;  /* 0x000000141c12722b */ /* 0x004fd60000000012 */
.L_x_3:
[----:B------:R-:W-:-:S13]  /*06c0*/  LOP3.LUT P1, R10, R2, 0x3, RZ, 0xc0, !PT ;  /* 0x00000003020a7812 */ /* 0x000fda000782c0ff */
[----:B------:R-:W-:Y:S05]  /*06d0*/  @!P1 BRA `(.L_x_2) ;  /* 0x00000000007c9947 */ /* 0x000fea0003800000 */
[----:B------:R-:W-:Y:S01]  /*06e0*/  ISETP.NE.AND P1, PT, R10, 0x1, PT ;  /* 0x000000010a00780c */ /* 0x000fe20003f25270 */
[----:B------:R-:W1:Y:S01]  /*06f0*/  LDC.64 R14, c[0x0][0x380] ;  /* 0x0000e000ff0e7b82 */ /* 0x000e620000000a00 */
[----:B------:R-:W-:-:S04]  /*0700*/  LOP3.LUT R2, R2, 0x1, RZ, 0xc0, !PT ;  /* 0x0000000102027812 */ /* 0x000fc800078ec0ff */
[----:B------:R-:W-:-:S03]  /*0710*/  ISETP.NE.U32.AND P2, PT, R2, 0x1, PT ;  /* 0x000000010200780c */ /* 0x000fc60003f45070 */
[----:B------:R-:W2:Y:S04]  /*0720*/  LDC.64 R10, c[0x0][0x388] ;  /* 0x0000e200ff0a7b82 */ /* 0x000ea80000000a00 */
[CC--:B------:R-:W-:Y:S01]  /*0730*/  @P1 IADD3 R2, P3, PT, R0.reuse, R7.reuse, RZ ;  /* 0x0000000700021210 */ /* 0x0c0fe20007f7e0ff */
[C---:B------:R-:W-:Y:S01]  /*0740*/  @P1 IMAD R23, R7.reuse, R6, R27 ;  /* 0x0000000607171224 */ /* 0x040fe200078e021b */
[----:B------:R-:W-:Y:S02]  /*0750*/  @P1 IADD3 R25, PT, PT, R0, R7, RZ ;  /* 0x0000000700191210 */ /* 0x000fe40007ffe0ff */
[----:B------:R-:W3:Y:S01]  /*0760*/  @P1 LDC.64 R12, c[0x0][0x388] ;  /* 0x0000e200ff0c1b82 */ /* 0x000ee20000000a00 */
[----:B------:R-:W-:Y:S01]  /*0770*/  @P1 IMAD.X R22, RZ, RZ, RZ, P3 ;  /* 0x000000ffff161224 */ /* 0x000fe200018e06ff */
[----:B------:R-:W-:-:S06]  /*0780*/  @P1 IADD3 R7, PT, PT, R7, 0x2, RZ ;  /* 0x0000000207071810 */ /* 0x000fcc0007ffe0ff */
[----:B------:R-:W4:Y:S01]  /*0790*/  LDC.64 R20, c[0x0][0x380] ;  /* 0x0000e000ff147b82 */ /* 0x000f220000000a00 */
[----:B-1----:R-:W-:-:S07]  /*07a0*/  @P1 IMAD.WIDE R14, R23, 0x8, R14 ;  /* 0x00000008170e1825 */ /* 0x002fce00078e020e */
[----:B------:R-:W1:Y:S01]  /*07b0*/  LDC.64 R16, c[0x0][0x388] ;  /* 0x0000e200ff107b82 */ /* 0x000e620000000a00 */
[----:B--2---:R-:W-:Y:S01]  /*07c0*/  @P1 IMAD.WIDE.U32 R10, R25, 0x8, R10 ;  /* 0x00000008190a1825 */ /* 0x004fe200078e000a */
[----:B---3--:R-:W-:-:S05]  /*07d0*/  @P1 LEA R12, P4, R2, R12, 0x3 ;  /* 0x0000000c020c1211 */ /* 0x008fca00078818ff */
[----:B------:R-:W2:Y:S01]  /*07e0*/  @P1 LDG.E.64 R10, desc[UR6][R10.64] ;  /* 0x000000060a0a1981 */ /* 0x000ea2000c1e1b00 */
[----:B------:R-:W-:-:S03]  /*07f0*/  @P1 LEA.HI.X R13, R2, R13, R22, 0x3, P4 ;  /* 0x0000000d020d1211 */ /* 0x000fc600020f1c16 */
[----:B------:R-:W2:Y:S01]  /*0800*/  @P1 LDG.E.64 R22, desc[UR6][R14.64] ;  /* 0x000000060e161981 */ /* 0x000ea2000c1e1b00 */
[----:B------:R-:W-:-:S03]  /*0810*/  @P1 IMAD.WIDE R24, R6, 0x8, R14 ;  /* 0x0000000806181825 */ /* 0x000fc600078e020e */
[----:B------:R-:W3:Y:S01]  /*0820*/  @P1 LDG.E.64 R12, desc[UR6][R12.64+0x8] ;  /* 0x000008060c0c1981 */ /* 0x000ee2000c1e1b00 */
[----:B------:R-:W-:Y:S01]  /*0830*/  @!P2 IMAD R29, R7, R6, R27 ;  /* 0x00000006071da224 */ /* 0x000fe200078e021b */
[----:B------:R-:W-:Y:S02]  /*0840*/  @!P2 IADD3 R7, PT, PT, R0, R7, RZ ;  /* 0x000000070007a210 */ /* 0x000fe40007ffe0ff */
[----:B------:R-:W3:Y:S01]  /*0850*/  @P1 LDG.E.64 R24, desc[UR6][R24.64] ;  /* 0x0000000618181981 */ /* 0x000ee2000c1e1b00 */
[----:B----4-:R-:W-:-:S04]  /*0860*/  @!P2 IMAD.WIDE R20, R29, 0x8, R20 ;  /* 0x000000081d14a825 */ /* 0x010fc800078e0214 */
[----:B-1----:R-:W-:Y:S02]  /*0870*/  @!P2 IMAD.WIDE.U32 R16, R7, 0x8, R16 ;  /* 0x000000080710a825 */ /* 0x002fe400078e0010 */
[----:B------:R-:W4:Y:S04]  /*0880*/  @!P2 LDG.E.64 R20, desc[UR6][R20.64] ;  /* 0x000000061414a981 */ /* 0x000f28000c1e1b00 */
[----:B------:R-:W4:Y:S01]  /*0890*/  @!P2 LDG.E.64 R16, desc[UR6][R16.64] ;  /* 0x000000061010a981 */ /* 0x000f22000c1e1b00 */
[----:B--2--5:R-:W-:-:S08]  /*08a0*/  @P1 DFMA R22, R22, R10, R18 ;  /* 0x0000000a1616122b */ /* 0x024fd00000000012 */
[----:B---3--:R-:W-:-:S08]  /*08b0*/  @P1 DFMA R18, R24, R12, R22 ;  /* 0x0000000c1812122b */ /* 0x008fd00000000016 */
[----:B----4-:R-:W-:-:S11]  /*08c0*/  @!P2 DFMA R18, R20, R16, R18 ;  /* 0x000000101412a22b */ /* 0x010fd60000000012 */
.L_x_2:
[----:B-----5:R1:W-:Y:S01]  /*08d0*/  STG.E.64 desc[UR6][R8.64], R18 ;  /* 0x0000001208007986 */ /* 0x0203e2000c101b06 */
[----:B------:R-:W-:Y:S05]  /*08e0*/  @P0 BRA `(.L_x_4) ;  /* 0xfffffff800040947 */ /* 0x000fea000383ffff */
[----:B------:R-:W-:Y:S05]  /*08f0*/  EXIT ;  /* 0x000000000000794d */ /* 0x000fea0003800000 */
.L_x_5:
[----:B------:R-:W-:-:S00]  /*0900*/  BRA `(.L_x_5) ;  /* 0xfffffffc00fc7947 */ /* 0x000fc0000383ffff */
[----:B------:R-:W-:-:S00]  /*0910*/  NOP ;  /* 0x0000000000007918 */ /* 0x000fc00000000000 */
        /* <DEDUP_REMOVED lines=14> */
.L_x_6:


//--------------------- .nv.shared.reserved.0     --------------------------
	.section	.nv.shared.reserved.0,"aw",@nobits
	.weak		__nv_reservedSMEM_offset_0_alias
	.size		__nv_reservedSMEM_offset_0_alias, 0, 64
	.other		__nv_reservedSMEM_offset_0_alias,@"STO_CUDA_RESERVED_SHARED STV_DEFAULT"
__nv_reservedSMEM_offset_0_alias:
	.zero		0
	.zero		64


//--------------------- .nv.constant0._Z13matmul_kernelPdS_S_iii --------------------------
	.section	.nv.constant0._Z13matmul_kernelPdS_S_iii,"a",@progbits
	.sectionflags	@""
	.align	4
.nv.constant0._Z13matmul_kernelPdS_S_iii:
	.zero		932


//--------------------- SYMBOLS --------------------------

	.type		.nv.reservedSmem.offset0,@object
	.size		.nv.reservedSmem.offset0,0x4
